	.headerflags	@"EF_CUDA_TEXMODE_UNIFIED EF_CUDA_64BIT_ADDRESS EF_CUDA_ACCELERATORS EF_CUDA_SM90 EF_CUDA_VIRTUAL_SM(EF_CUDA_SM90)"
	.elftype	@"ET_EXEC"


//--------------------- .nv.info                  --------------------------
	.section	.nv.info,"",@"SHT_CUDA_INFO"
	.align	4


	//----- nvinfo : EIATTR_REGCOUNT
	.align		4
        /*0000*/ 	.byte	0x04, 0x2f
        /*0002*/ 	.short	(.L_1 - .L_0)
	.align		4
.L_0:
        /*0004*/ 	.word	index@(triton_poi_fused_clone_2)
        /*0008*/ 	.word	0x0000000f


	//----- nvinfo : EIATTR_MIN_STACK_SIZE
	.align		4
.L_1:
        /*000c*/ 	.byte	0x04, 0x12
        /*000e*/ 	.short	(.L_3 - .L_2)
	.align		4
.L_2:
        /*0010*/ 	.word	index@(triton_poi_fused_clone_2)
        /*0014*/ 	.word	0x00000000


	//----- nvinfo : EIATTR_FRAME_SIZE
	.align		4
.L_3:
        /*0018*/ 	.byte	0x04, 0x11
        /*001a*/ 	.short	(.L_5 - .L_4)
	.align		4
.L_4:
        /*001c*/ 	.word	index@(triton_poi_fused_clone_2)
        /*0020*/ 	.word	0x00000000


	//----- nvinfo : EIATTR_MIN_STACK_SIZE
	.align		4
.L_5:
        /*0024*/ 	.byte	0x04, 0x12
        /*0026*/ 	.short	(.L_7 - .L_6)
	.align		4
.L_6:
        /*0028*/ 	.word	index@(triton_poi_fused_clone_2)
        /*002c*/ 	.word	0x00000000
.L_7:


//--------------------- .nv.info.triton_poi_fused_clone_2 --------------------------
	.section	.nv.info.triton_poi_fused_clone_2,"",@"SHT_CUDA_INFO"
	.sectionflags	@""
	.align	4


	//----- nvinfo : EIATTR_CUDA_API_VERSION
	.align		4
        /*0000*/ 	.byte	0x04, 0x37
        /*0002*/ 	.short	(.L_9 - .L_8)
.L_8:
        /*0004*/ 	.word	0x0000007c


	//----- nvinfo : EIATTR_KPARAM_INFO
	.align		4
.L_9:
        /*0008*/ 	.byte	0x04, 0x17
        /*000a*/ 	.short	(.L_11 - .L_10)
.L_10:
        /*000c*/ 	.word	0x00000000
        /*0010*/ 	.short	0x0002
        /*0012*/ 	.short	0x0010
        /*0014*/ 	.byte	0x00, 0xf0, 0x11, 0x00


	//----- nvinfo : EIATTR_KPARAM_INFO
	.align		4
.L_11:
        /*0018*/ 	.byte	0x04, 0x17
        /*001a*/ 	.short	(.L_13 - .L_12)
.L_12:
        /*001c*/ 	.word	0x00000000
        /*0020*/ 	.short	0x0001
        /*0022*/ 	.short	0x0008
        /*0024*/ 	.byte	0x00, 0xf4, 0x21, 0x00


	//----- nvinfo : EIATTR_KPARAM_INFO
	.align		4
.L_13:
        /*0028*/ 	.byte	0x04, 0x17
        /*002a*/ 	.short	(.L_15 - .L_14)
.L_14:
        /*002c*/ 	.word	0x00000000
        /*0030*/ 	.short	0x0000
        /*0032*/ 	.short	0x0000
        /*0034*/ 	.byte	0x00, 0xf4, 0x21, 0x00


	//----- nvinfo : EIATTR_SPARSE_MMA_MASK
	.align		4
.L_15:
        /*0038*/ 	.byte	0x03, 0x50
        /*003a*/ 	.short	0x0000


	//----- nvinfo : EIATTR_MAXREG_COUNT
	.align		4
        /*003c*/ 	.byte	0x03, 0x1b
        /*003e*/ 	.short	0x00ff


	//----- nvinfo : EIATTR_EXIT_INSTR_OFFSETS
	.align		4
        /*0040*/ 	.byte	0x04, 0x1c
        /*0042*/ 	.short	(.L_17 - .L_16)


	//   ....[0]....
.L_16:
        /*0044*/ 	.word	0x00000230


	//   ....[1]....
        /*0048*/ 	.word	0x00000270


	//----- nvinfo : EIATTR_REQNTID
	.align		4
.L_17:
        /*004c*/ 	.byte	0x04, 0x10
        /*004e*/ 	.short	(.L_19 - .L_18)
.L_18:
        /*0050*/ 	.word	0x00000080
        /*0054*/ 	.word	0x00000001
        /*0058*/ 	.word	0x00000001


	//----- nvinfo : EIATTR_CRS_STACK_SIZE
	.align		4
.L_19:
        /*005c*/ 	.byte	0x04, 0x1e
        /*005e*/ 	.short	(.L_21 - .L_20)
.L_20:
        /*0060*/ 	.word	0x00000000


	//----- nvinfo : EIATTR_CBANK_PARAM_SIZE
	.align		4
.L_21:
        /*0064*/ 	.byte	0x03, 0x19
        /*0066*/ 	.short	0x0014


	//----- nvinfo : EIATTR_PARAM_CBANK
	.align		4
        /*0068*/ 	.byte	0x04, 0x0a
        /*006a*/ 	.short	(.L_23 - .L_22)
	.align		4
.L_22:
        /*006c*/ 	.word	index@(.nv.constant0.triton_poi_fused_clone_2)
        /*0070*/ 	.short	0x0210
        /*0072*/ 	.short	0x0014


	//----- nvinfo : EIATTR_SW_WAR
	.align		4
.L_23:
        /*0074*/ 	.byte	0x04, 0x36
        /*0076*/ 	.short	(.L_25 - .L_24)
.L_24:
        /*0078*/ 	.word	0x00000008
.L_25:


//--------------------- .nv.callgraph             --------------------------
	.section	.nv.callgraph,"",@"SHT_CUDA_CALLGRAPH"
	.align	4
	.sectionentsize	8
	.align		4
        /*0000*/ 	.word	0x00000000
	.align		4
        /*0004*/ 	.word	0xffffffff
	.align		4
        /*0008*/ 	.word	0x00000000
	.align		4
        /*000c*/ 	.word	0xfffffffe
	.align		4
        /*0010*/ 	.word	0x00000000
	.align		4
        /*0014*/ 	.word	0xfffffffd
	.align		4
        /*0018*/ 	.word	0x00000000
	.align		4
        /*001c*/ 	.word	0xfffffffc


//--------------------- .text.triton_poi_fused_clone_2 --------------------------
	.section	.text.triton_poi_fused_clone_2,"ax",@progbits
	.align	128
        .global         triton_poi_fused_clone_2
        .type           triton_poi_fused_clone_2,@function
        .size           triton_poi_fused_clone_2,(.L_x_3 - triton_poi_fused_clone_2)
        .other          triton_poi_fused_clone_2,@"STO_CUDA_ENTRY STV_DEFAULT"
triton_poi_fused_clone_2:
.text.triton_poi_fused_clone_2:
[----:B------:R-:W0:Y:S02]  /*0000*/  LDC R1, c[0x0][0x28] ;  /* 0x00000a00ff017b82 */ /* 0x000e240000000800 */
[----:B------:R-:W1:Y:S01]  /*0010*/  S2R R0, SR_TID.X ;  /* 0x0000000000007919 */ /* 0x000e620000002100 */
[----:B------:R-:W2:Y:S01]  /*0020*/  LDC.64 R2, c[0x0][0x210] ;  /* 0x00008400ff027b82 */ /* 0x000ea20000000a00 */
[----:B------:R-:W-:Y:S01]  /*0030*/  ULDC.64 UR4, c[0x0][0x208] ;  /* 0x0000820000047ab9 */ /* 0x000fe20000000a00 */
[----:B------:R-:W-:Y:S01]  /*0040*/  BSSY B0, `(.L_x_0) ;  /* 0x000001e000007945 */ /* 0x000fe20003800000 */
[----:B------:R-:W3:Y:S01]  /*0050*/  S2R R7, SR_CTAID.X ;  /* 0x0000000000077919 */ /* 0x000ee20000002500 */
[----:B-1----:R-:W-:Y:S01]  /*0060*/  IMAD.SHL.U32 R0, R0, 0x2, RZ ;  /* 0x0000000200007824 */ /* 0x002fe200078e00ff */
[----:B---3--:R-:W-:-:S04]  /*0070*/  SHF.R.S32.HI R6, RZ, 0x17, R7 ;  /* 0x00000017ff067819 */ /* 0x008fc80000011407 */
[----:B------:R-:W-:Y:S02]  /*0080*/  LOP3.LUT R0, R0, 0xfe, RZ, 0xc0, !PT ;  /* 0x000000fe00007812 */ /* 0x000fe400078ec0ff */
[----:B------:R-:W-:-:S03]  /*0090*/  SGXT R6, R6, 0x1 ;  /* 0x000000010606781a */ /* 0x000fc60000000200 */
[----:B------:R-:W-:-:S05]  /*00a0*/  IMAD R7, R7, 0x100, R0 ;  /* 0x0000010007077824 */ /* 0x000fca00078e0200 */
[CC--:B------:R-:W-:Y:S02]  /*00b0*/  LEA.HI R4, R6.reuse, R7.reuse, RZ, 0x4 ;  /* 0x0000000706047211 */ /* 0x0c0fe400078f20ff */
[CC--:B------:R-:W-:Y:S02]  /*00c0*/  LEA.HI R0, R6.reuse, R7.reuse, RZ, 0x2 ;  /* 0x0000000706007211 */ /* 0x0c0fe400078f10ff */
[----:B------:R-:W-:Y:S02]  /*00d0*/  SHF.R.S32.HI R8, RZ, 0x4, R4 ;  /* 0x00000004ff087819 */ /* 0x000fe40000011404 */
[----:B------:R-:W1:Y:S01]  /*00e0*/  LDC.64 R4, c[0x0][0x218] ;  /* 0x00008600ff047b82 */ /* 0x000e620000000a00 */
[----:B------:R-:W-:Y:S02]  /*00f0*/  LEA.HI R6, R6, R7, RZ, 0x6 ;  /* 0x0000000706067211 */ /* 0x000fe400078f30ff */
[----:B------:R-:W-:Y:S02]  /*0100*/  SHF.R.S32.HI R9, RZ, 0x2, R0 ;  /* 0x00000002ff097819 */ /* 0x000fe40000011400 */
[----:B------:R-:W-:-:S02]  /*0110*/  LEA.HI R10, R8, R8, RZ, 0x2 ;  /* 0x00000008080a7211 */ /* 0x000fc400078f10ff */
[----:B------:R-:W-:Y:S02]  /*0120*/  LOP3.LUT R12, R6, 0xffffffc0, RZ, 0xc0, !PT ;  /* 0xffffffc0060c7812 */ /* 0x000fe400078ec0ff */
[----:B------:R-:W-:Y:S02]  /*0130*/  LOP3.LUT R0, R0, 0xfffffffc, RZ, 0xc0, !PT ;  /* 0xfffffffc00007812 */ /* 0x000fe400078ec0ff */
[----:B------:R-:W-:Y:S02]  /*0140*/  LEA.HI R6, R9, R9, RZ, 0x2 ;  /* 0x0000000909067211 */ /* 0x000fe400078f10ff */
[----:B------:R-:W-:Y:S02]  /*0150*/  LOP3.LUT R11, R10, 0x3ffffffc, RZ, 0xc0, !PT ;  /* 0x3ffffffc0a0b7812 */ /* 0x000fe400078ec0ff */
[----:B------:R-:W-:Y:S02]  /*0160*/  ISETP.GE.AND P0, PT, R7, 0x100, PT ;  /* 0x000001000700780c */ /* 0x000fe40003f06270 */
[----:B------:R-:W-:Y:S01]  /*0170*/  IADD3 R0, R12, R7, -R0 ;  /* 0x000000070c007210 */ /* 0x000fe20007ffe800 */
[----:B------:R-:W-:Y:S01]  /*0180*/  IMAD.IADD R11, R8, 0x1, -R11 ;  /* 0x00000001080b7824 */ /* 0x000fe200078e0a0b */
[----:B------:R-:W-:-:S03]  /*0190*/  LOP3.LUT R6, R6, 0xffffffc, RZ, 0xc0, !PT ;  /* 0x0ffffffc06067812 */ /* 0x000fc600078ec0ff */
[----:B------:R-:W-:Y:S02]  /*01a0*/  IMAD R11, R11, 0x4, R0 ;  /* 0x000000040b0b7824 */ /* 0x000fe400078e0200 */
[----:B------:R-:W-:Y:S02]  /*01b0*/  IMAD.IADD R6, R9, 0x1, -R6 ;  /* 0x0000000109067824 */ /* 0x000fe400078e0a06 */
[----:B-1----:R-:W-:-:S04]  /*01c0*/  IMAD.WIDE R4, R7, 0x4, R4 ;  /* 0x0000000407047825 */ /* 0x002fc800078e0204 */
[----:B------:R-:W-:Y:S01]  /*01d0*/  IMAD R11, R6, 0x10, R11 ;  /* 0x00000010060b7824 */ /* 0x000fe200078e020b */
[----:B------:R-:W-:-:S03]  /*01e0*/  CS2R R6, SRZ ;  /* 0x0000000000067805 */ /* 0x000fc6000001ff00 */
[----:B--2---:R-:W-:Y:S01]  /*01f0*/  IMAD.WIDE R2, R11, 0x4, R2 ;  /* 0x000000040b027825 */ /* 0x004fe200078e0202 */
[----:B------:R-:W-:Y:S06]  /*0200*/  @P0 BRA `(.L_x_1) ;  /* 0x0000000000040947 */ /* 0x000fec0003800000 */
[----:B------:R1:W5:Y:S02]  /*0210*/  LDG.E.64 R6, desc[UR4][R2.64] ;  /* 0x0000000402067981 */ /* 0x000364000c1e1b00 */
.L_x_1:
[----:B------:R-:W-:Y:S05]  /*0220*/  BSYNC B0 ;  /* 0x0000000000007941 */ /* 0x000fea0003800000 */
.L_x_0:
[----:B------:R-:W-:Y:S05]  /*0230*/  @P0 EXIT ;  /* 0x000000000000094d */ /* 0x000fea0003800000 */
[----:B-----5:R-:W-:Y:S01]  /*0240*/  FMUL R6, R6, 0.5 ;  /* 0x3f00000006067820 */ /* 0x020fe20000400000 */
[----:B------:R-:W-:-:S05]  /*0250*/  FMUL R7, R7, 0.5 ;  /* 0x3f00000007077820 */ /* 0x000fca0000400000 */
[----:B------:R-:W-:Y:S01]  /*0260*/  STG.E.64 desc[UR4][R4.64], R6 ;  /* 0x0000000604007986 */ /* 0x000fe2000c101b04 */
[----:B------:R-:W-:Y:S05]  /*0270*/  EXIT ;  /* 0x000000000000794d */ /* 0x000fea0003800000 */
.L_x_2:
[----:B------:R-:W-:-:S00]  /*0280*/  BRA `(.L_x_2) ;  /* 0xfffffffc00fc7947 */ /* 0x000fc0000383ffff */
[----:B------:R-:W-:-:S00]  /*0290*/  NOP ;  /* 0x0000000000007918 */ /* 0x000fc00000000000 */
        /* <DEDUP_REMOVED lines=14> */
.L_x_3:


//--------------------- .nv.constant0.triton_poi_fused_clone_2 --------------------------
	.section	.nv.constant0.triton_poi_fused_clone_2,"a",@progbits
	.sectionflags	@""
	.align	4
.nv.constant0.triton_poi_fused_clone_2:
	.zero		548
